//
// Generated by NVIDIA NVVM Compiler
//
// Compiler Build ID: CL-36424714
// Cuda compilation tools, release 13.0, V13.0.88
// Based on NVVM 20.0.0
//

.version 9.0
.target sm_100
.address_size 64

	// .globl	_Z9innerProdPfS_S_
// _ZZ9innerProdPfS_S_E4temp has been demoted

.visible .entry _Z9innerProdPfS_S_(
	.param .u64 .ptr .align 1 _Z9innerProdPfS_S__param_0,
	.param .u64 .ptr .align 1 _Z9innerProdPfS_S__param_1,
	.param .u64 .ptr .align 1 _Z9innerProdPfS_S__param_2
)
{
	.reg .pred 	%p<3>;
	.reg .b32 	%r<15>;
	.reg .b32 	%f<72>;
	.reg .b64 	%rd<10>;
	// demoted variable
	.shared .align 4 .b8 _ZZ9innerProdPfS_S_E4temp[2048];
	ld.param.u64 	%rd2, [_Z9innerProdPfS_S__param_0];
	ld.param.u64 	%rd3, [_Z9innerProdPfS_S__param_1];
	ld.param.u64 	%rd4, [_Z9innerProdPfS_S__param_2];
	cvta.to.global.u64 	%rd1, %rd4;
	cvta.to.global.u64 	%rd5, %rd3;
	cvta.to.global.u64 	%rd6, %rd2;
	mov.u32 	%r3, %tid.x;
	mov.u32 	%r4, %ctaid.x;
	mov.u32 	%r5, %ntid.x;
	mad.lo.s32 	%r6, %r4, %r5, %r3;
	mul.wide.s32 	%rd7, %r6, 4;
	add.s64 	%rd8, %rd6, %rd7;
	ld.global.f32 	%f3, [%rd8];
	add.s64 	%rd9, %rd5, %rd7;
	ld.global.f32 	%f4, [%rd9];
	mul.f32 	%f5, %f3, %f4;
	shl.b32 	%r7, %r3, 2;
	mov.u32 	%r8, _ZZ9innerProdPfS_S_E4temp;
	add.s32 	%r9, %r8, %r7;
	st.shared.f32 	[%r9], %f5;
	mov.b32 	%r10, 0;
	st.global.u32 	[%rd1], %r10;
	bar.sync 	0;
	setp.ne.s32 	%p1, %r3, 0;
	@%p1 bra 	$L__BB0_4;
	mov.f32 	%f71, 0f00000000;
	mov.b32 	%r14, 64;
$L__BB0_2:
	add.s32 	%r13, %r8, %r14;
	ld.shared.f32 	%f7, [%r13+-64];
	add.f32 	%f8, %f71, %f7;
	ld.shared.f32 	%f9, [%r13+-60];
	add.f32 	%f10, %f8, %f9;
	ld.shared.f32 	%f11, [%r13+-56];
	add.f32 	%f12, %f10, %f11;
	ld.shared.f32 	%f13, [%r13+-52];
	add.f32 	%f14, %f12, %f13;
	ld.shared.f32 	%f15, [%r13+-48];
	add.f32 	%f16, %f14, %f15;
	ld.shared.f32 	%f17, [%r13+-44];
	add.f32 	%f18, %f16, %f17;
	ld.shared.f32 	%f19, [%r13+-40];
	add.f32 	%f20, %f18, %f19;
	ld.shared.f32 	%f21, [%r13+-36];
	add.f32 	%f22, %f20, %f21;
	ld.shared.f32 	%f23, [%r13+-32];
	add.f32 	%f24, %f22, %f23;
	ld.shared.f32 	%f25, [%r13+-28];
	add.f32 	%f26, %f24, %f25;
	ld.shared.f32 	%f27, [%r13+-24];
	add.f32 	%f28, %f26, %f27;
	ld.shared.f32 	%f29, [%r13+-20];
	add.f32 	%f30, %f28, %f29;
	ld.shared.f32 	%f31, [%r13+-16];
	add.f32 	%f32, %f30, %f31;
	ld.shared.f32 	%f33, [%r13+-12];
	add.f32 	%f34, %f32, %f33;
	ld.shared.f32 	%f35, [%r13+-8];
	add.f32 	%f36, %f34, %f35;
	ld.shared.f32 	%f37, [%r13+-4];
	add.f32 	%f38, %f36, %f37;
	ld.shared.f32 	%f39, [%r13];
	add.f32 	%f40, %f38, %f39;
	ld.shared.f32 	%f41, [%r13+4];
	add.f32 	%f42, %f40, %f41;
	ld.shared.f32 	%f43, [%r13+8];
	add.f32 	%f44, %f42, %f43;
	ld.shared.f32 	%f45, [%r13+12];
	add.f32 	%f46, %f44, %f45;
	ld.shared.f32 	%f47, [%r13+16];
	add.f32 	%f48, %f46, %f47;
	ld.shared.f32 	%f49, [%r13+20];
	add.f32 	%f50, %f48, %f49;
	ld.shared.f32 	%f51, [%r13+24];
	add.f32 	%f52, %f50, %f51;
	ld.shared.f32 	%f53, [%r13+28];
	add.f32 	%f54, %f52, %f53;
	ld.shared.f32 	%f55, [%r13+32];
	add.f32 	%f56, %f54, %f55;
	ld.shared.f32 	%f57, [%r13+36];
	add.f32 	%f58, %f56, %f57;
	ld.shared.f32 	%f59, [%r13+40];
	add.f32 	%f60, %f58, %f59;
	ld.shared.f32 	%f61, [%r13+44];
	add.f32 	%f62, %f60, %f61;
	ld.shared.f32 	%f63, [%r13+48];
	add.f32 	%f64, %f62, %f63;
	ld.shared.f32 	%f65, [%r13+52];
	add.f32 	%f66, %f64, %f65;
	ld.shared.f32 	%f67, [%r13+56];
	add.f32 	%f68, %f66, %f67;
	ld.shared.f32 	%f69, [%r13+60];
	add.f32 	%f71, %f68, %f69;
	add.s32 	%r14, %r14, 128;
	setp.ne.s32 	%p2, %r14, 2112;
	@%p2 bra 	$L__BB0_2;
	atom.global.add.f32 	%f70, [%rd1], %f71;
$L__BB0_4:
	ret;

}


// ===== COMPILED SASS (sm_100) =====

	.target	sm_100

	.elftype	@"ET_EXEC"


//--------------------- .note.nv.tkinfo           --------------------------
	.section	.note.nv.tkinfo,"",@"SHT_NOTE"
	.sectionflags	@"SHF_NOTE_NV_TKINFO"
	.tkinfo
        /*0018*/ 	.word	0x00000002
        /*0030*/ 	.string	""
        /*0030*/ 	.string	"ptxas"
        /*0030*/ 	.string	"Cuda compilation tools, release 13.0, V13.0.88"
        /*0030*/ 	.string	"Build cuda_13.0.r13.0/compiler.36424714_0"
        /*0030*/ 	.string	"-arch sm_100 -m 64 "



//--------------------- .note.nv.cuinfo           --------------------------
	.section	.note.nv.cuinfo,"",@"SHT_NOTE"
	.sectionflags	@"SHF_NOTE_NV_CUINFO"
        /*0018*/ 	.short	0x0002
        /*001a*/ 	.short	0x0064
        /*001c*/ 	.short	0x0082
	.zero		2


//--------------------- .nv.info                  --------------------------
	.section	.nv.info,"",@"SHT_CUDA_INFO"
	.align	4


	//----- nvinfo : EIATTR_REGCOUNT
	.align		4
        /*0000*/ 	.byte	0x04, 0x2f
        /*0002*/ 	.short	(.L_1 - .L_0)
	.align		4
.L_0:
        /*0004*/ 	.word	index@(_Z9innerProdPfS_S_)
        /*0008*/ 	.word	0x00000016


	//----- nvinfo : EIATTR_FRAME_SIZE
	.align		4
.L_1:
        /*000c*/ 	.byte	0x04, 0x11
        /*000e*/ 	.short	(.L_3 - .L_2)
	.align		4
.L_2:
        /*0010*/ 	.word	index@(_Z9innerProdPfS_S_)
        /*0014*/ 	.word	0x00000000


	//----- nvinfo : EIATTR_MIN_STACK_SIZE
	.align		4
.L_3:
        /*0018*/ 	.byte	0x04, 0x12
        /*001a*/ 	.short	(.L_5 - .L_4)
	.align		4
.L_4:
        /*001c*/ 	.word	index@(_Z9innerProdPfS_S_)
        /*0020*/ 	.word	0x00000000
.L_5:


//--------------------- .nv.compat                --------------------------
	.section	.nv.compat,"",@"SHT_CUDA_COMPAT_INFO"
	.align	4
        /*0000*/ 	.byte	0x02, 0x09, 0x00, 0x00, 0x02, 0x02, 0x01, 0x00, 0x02, 0x05, 0x05, 0x00, 0x03, 0x07, 0x01, 0x01
        /*0010*/ 	.byte	0x02, 0x03, 0x00, 0x00, 0x02, 0x06, 0x01, 0x00, 0x04, 0x0b, 0x08, 0x00, 0x09, 0x00, 0x00, 0x00
        /*0020*/ 	.byte	0x00, 0x00, 0x00, 0x00


//--------------------- .nv.info._Z9innerProdPfS_S_ --------------------------
	.section	.nv.info._Z9innerProdPfS_S_,"",@"SHT_CUDA_INFO"
	.sectionflags	@""
	.align	4


	//----- nvinfo : EIATTR_CUDA_API_VERSION
	.align		4
        /*0000*/ 	.byte	0x04, 0x37
        /*0002*/ 	.short	(.L_7 - .L_6)
.L_6:
        /*0004*/ 	.word	0x00000082


	//----- nvinfo : EIATTR_KPARAM_INFO
	.align		4
.L_7:
        /*0008*/ 	.byte	0x04, 0x17
        /*000a*/ 	.short	(.L_9 - .L_8)
.L_8:
        /*000c*/ 	.word	0x00000000
        /*0010*/ 	.short	0x0002
        /*0012*/ 	.short	0x0010
        /*0014*/ 	.byte	0x00, 0xf5, 0x21, 0x00


	//----- nvinfo : EIATTR_KPARAM_INFO
	.align		4
.L_9:
        /*0018*/ 	.byte	0x04, 0x17
        /*001a*/ 	.short	(.L_11 - .L_10)
.L_10:
        /*001c*/ 	.word	0x00000000
        /*0020*/ 	.short	0x0001
        /*0022*/ 	.short	0x0008
        /*0024*/ 	.byte	0x00, 0xf5, 0x21, 0x00


	//----- nvinfo : EIATTR_KPARAM_INFO
	.align		4
.L_11:
        /*0028*/ 	.byte	0x04, 0x17
        /*002a*/ 	.short	(.L_13 - .L_12)
.L_12:
        /*002c*/ 	.word	0x00000000
        /*0030*/ 	.short	0x0000
        /*0032*/ 	.short	0x0000
        /*0034*/ 	.byte	0x00, 0xf5, 0x21, 0x00


	//----- nvinfo : EIATTR_SPARSE_MMA_MASK
	.align		4
.L_13:
        /*0038*/ 	.byte	0x03, 0x50
        /*003a*/ 	.short	0x0000


	//----- nvinfo : EIATTR_MAXREG_COUNT
	.align		4
        /*003c*/ 	.byte	0x03, 0x1b
        /*003e*/ 	.short	0x00ff


	//----- nvinfo : EIATTR_NUM_BARRIERS
	.align		4
        /*0040*/ 	.byte	0x02, 0x4c
        /*0042*/ 	.byte	0x01
	.zero		1


	//----- nvinfo : EIATTR_MERCURY_ISA_VERSION
	.align		4
        /*0044*/ 	.byte	0x03, 0x5f
        /*0046*/ 	.short	0x0101


	//----- nvinfo : EIATTR_VRC_CTA_INIT_COUNT
	.align		4
        /*0048*/ 	.byte	0x02, 0x4a
	.zero		1
	.zero		1


	//----- nvinfo : EIATTR_EXIT_INSTR_OFFSETS
	.align		4
        /*004c*/ 	.byte	0x04, 0x1c
        /*004e*/ 	.short	(.L_15 - .L_14)


	//   ....[0]....
.L_14:
        /*0050*/ 	.word	0x00000160


	//   ....[1]....
        /*0054*/ 	.word	0x00000450


	//----- nvinfo : EIATTR_CBANK_PARAM_SIZE
	.align		4
.L_15:
        /*0058*/ 	.byte	0x03, 0x19
        /*005a*/ 	.short	0x0018


	//----- nvinfo : EIATTR_PARAM_CBANK
	.align		4
        /*005c*/ 	.byte	0x04, 0x0a
        /*005e*/ 	.short	(.L_17 - .L_16)
	.align		4
.L_16:
        /*0060*/ 	.word	index@(.nv.constant0._Z9innerProdPfS_S_)
        /*0064*/ 	.short	0x0380
        /*0066*/ 	.short	0x0018


	//----- nvinfo : EIATTR_SW_WAR
	.align		4
.L_17:
        /*0068*/ 	.byte	0x04, 0x36
        /*006a*/ 	.short	(.L_19 - .L_18)
.L_18:
        /*006c*/ 	.word	0x00000008
.L_19:


//--------------------- .nv.callgraph             --------------------------
	.section	.nv.callgraph,"",@"SHT_CUDA_CALLGRAPH"
	.align	4
	.sectionentsize	8
	.align		4
        /*0000*/ 	.word	0x00000000
	.align		4
        /*0004*/ 	.word	0xffffffff
	.align		4
        /*0008*/ 	.word	0x00000000
	.align		4
        /*000c*/ 	.word	0xfffffffe
	.align		4
        /*0010*/ 	.word	0x00000000
	.align		4
        /*0014*/ 	.word	0xfffffffd
	.align		4
        /*0018*/ 	.word	0x00000000
	.align		4
        /*001c*/ 	.word	0xfffffffc


//--------------------- .text._Z9innerProdPfS_S_  --------------------------
	.section	.text._Z9innerProdPfS_S_,"ax",@progbits
	.align	128
        .global         _Z9innerProdPfS_S_
        .type           _Z9innerProdPfS_S_,@function
        .size           _Z9innerProdPfS_S_,(.L_x_2 - _Z9innerProdPfS_S_)
        .other          _Z9innerProdPfS_S_,@"STO_CUDA_ENTRY STV_DEFAULT"
_Z9innerProdPfS_S_:
.text._Z9innerProdPfS_S_:
[----:B------:R-:W-:Y:S01]  /*0000*/  LDC R1, c[0x0][0x37c] ;  /* 0x0000df00ff017b82 */ /* 0x000fe20000000800 */
[----:B------:R-:W0:Y:S07]  /*0010*/  S2R R8, SR_TID.X ;  /* 0x0000000000087919 */ /* 0x000e2e0000002100 */
[----:B------:R-:W0:Y:S01]  /*0020*/  S2UR UR4, SR_CTAID.X ;  /* 0x00000000000479c3 */ /* 0x000e220000002500 */
[----:B------:R-:W1:Y:S07]  /*0030*/  LDCU.64 UR6, c[0x0][0x358] ;  /* 0x00006b00ff0677ac */ /* 0x000e6e0008000a00 */
[----:B------:R-:W0:Y:S08]  /*0040*/  LDC R3, c[0x0][0x360] ;  /* 0x0000d800ff037b82 */ /* 0x000e300000000800 */
[----:B------:R-:W2:Y:S08]  /*0050*/  LDC.64 R4, c[0x0][0x380] ;  /* 0x0000e000ff047b82 */ /* 0x000eb00000000a00 */
[----:B------:R-:W3:Y:S01]  /*0060*/  LDC.64 R6, c[0x0][0x388] ;  /* 0x0000e200ff067b82 */ /* 0x000ee20000000a00 */
[----:B0-----:R-:W-:-:S04]  /*0070*/  IMAD R3, R3, UR4, R8 ;  /* 0x0000000403037c24 */ /* 0x001fc8000f8e0208 */
[----:B--2---:R-:W-:-:S06]  /*0080*/  IMAD.WIDE R4, R3, 0x4, R4 ;  /* 0x0000000403047825 */ /* 0x004fcc00078e0204 */
[----:B-1----:R-:W2:Y:S01]  /*0090*/  LDG.E R4, desc[UR6][R4.64] ;  /* 0x0000000604047981 */ /* 0x002ea2000c1e1900 */
[----:B---3--:R-:W-:-:S06]  /*00a0*/  IMAD.WIDE R6, R3, 0x4, R6 ;  /* 0x0000000403067825 */ /* 0x008fcc00078e0206 */
[----:B------:R-:W2:Y:S01]  /*00b0*/  LDG.E R7, desc[UR6][R6.64] ;  /* 0x0000000606077981 */ /* 0x000ea2000c1e1900 */
[----:B------:R-:W0:Y:S08]  /*00c0*/  S2UR UR5, SR_CgaCtaId ;  /* 0x00000000000579c3 */ /* 0x000e300000008800 */
[----:B------:R-:W1:Y:S01]  /*00d0*/  LDC.64 R2, c[0x0][0x390] ;  /* 0x0000e400ff027b82 */ /* 0x000e620000000a00 */
[----:B------:R-:W-:-:S02]  /*00e0*/  UMOV UR4, 0x400 ;  /* 0x0000040000047882 */ /* 0x000fc40000000000 */
[----:B0-----:R-:W-:-:S06]  /*00f0*/  ULEA UR4, UR5, UR4, 0x18 ;  /* 0x0000000405047291 */ /* 0x001fcc000f8ec0ff */
[C---:B------:R-:W-:Y:S01]  /*0100*/  LEA R9, R8.reuse, UR4, 0x2 ;  /* 0x0000000408097c11 */ /* 0x040fe2000f8e10ff */
[----:B-1----:R0:W-:Y:S01]  /*0110*/  STG.E desc[UR6][R2.64], RZ ;  /* 0x000000ff02007986 */ /* 0x0021e2000c101906 */
[----:B------:R-:W-:Y:S01]  /*0120*/  ISETP.NE.AND P0, PT, R8, RZ, PT ;  /* 0x000000ff0800720c */ /* 0x000fe20003f05270 */
[----:B--2---:R-:W-:-:S05]  /*0130*/  FMUL R0, R4, R7 ;  /* 0x0000000704007220 */ /* 0x004fca0000400000 */
[----:B------:R0:W-:Y:S01]  /*0140*/  STS [R9], R0 ;  /* 0x0000000009007388 */ /* 0x0001e20000000800 */
[----:B------:R-:W-:Y:S06]  /*0150*/  BAR.SYNC.DEFER_BLOCKING 0x0 ;  /* 0x0000000000007b1d */ /* 0x000fec0000010000 */
[----:B------:R-:W-:Y:S05]  /*0160*/  @P0 EXIT ;  /* 0x000000000000094d */ /* 0x000fea0003800000 */
[----:B------:R-:W-:Y:S01]  /*0170*/  HFMA2 R15, -RZ, RZ, 0, 0 ;  /* 0x00000000ff0f7431 */ /* 0x000fe200000001ff */
[----:B0-----:R-:W-:-:S07]  /*0180*/  MOV R0, 0x40 ;  /* 0x0000004000007802 */ /* 0x001fce0000000f00 */
.L_x_0:
[----:B------:R-:W0:Y:S04]  /*0190*/  LDS.128 R4, [R0+UR4+-0x40] ;  /* 0xffffc00400047984 */ /* 0x000e280008000c00 */
[----:B------:R-:W1:Y:S04]  /*01a0*/  LDS.128 R16, [R0+UR4+-0x30] ;  /* 0xffffd00400107984 */ /* 0x000e680008000c00 */
[----:B------:R-:W2:Y:S01]  /*01b0*/  LDS.128 R8, [R0+UR4+-0x20] ;  /* 0xffffe00400087984 */ /* 0x000ea20008000c00 */
[----:B0-----:R-:W-:-:S03]  /*01c0*/  FADD R4, R4, R15 ;  /* 0x0000000f04047221 */ /* 0x001fc60000000000 */
[----:B------:R-:W0:Y:S01]  /*01d0*/  LDS.128 R12, [R0+UR4+-0x10] ;  /* 0xfffff004000c7984 */ /* 0x000e220008000c00 */
[----:B------:R-:W-:-:S04]  /*01e0*/  FADD R5, R4, R5 ;  /* 0x0000000504057221 */ /* 0x000fc80000000000 */
[----:B------:R-:W-:-:S04]  /*01f0*/  FADD R6, R5, R6 ;  /* 0x0000000605067221 */ /* 0x000fc80000000000 */
[----:B------:R-:W-:-:S04]  /*0200*/  FADD R7, R6, R7 ;  /* 0x0000000706077221 */ /* 0x000fc80000000000 */
[----:B-1----:R-:W-:Y:S02]  /*0210*/  FADD R16, R7, R16 ;  /* 0x0000001007107221 */ /* 0x002fe40000000000 */
[----:B------:R-:W1:Y:S02]  /*0220*/  LDS.128 R4, [R0+UR4] ;  /* 0x0000000400047984 */ /* 0x000e640008000c00 */
[----:B------:R-:W-:-:S04]  /*0230*/  FADD R17, R16, R17 ;  /* 0x0000001110117221 */ /* 0x000fc80000000000 */
[----:B------:R-:W-:-:S04]  /*0240*/  FADD R18, R17, R18 ;  /* 0x0000001211127221 */ /* 0x000fc80000000000 */
[----:B------:R-:W-:-:S04]  /*0250*/  FADD R19, R18, R19 ;  /* 0x0000001312137221 */ /* 0x000fc80000000000 */
[----:B--2---:R-:W-:Y:S02]  /*0260*/  FADD R8, R19, R8 ;  /* 0x0000000813087221 */ /* 0x004fe40000000000 */
[----:B------:R-:W2:Y:S02]  /*0270*/  LDS.128 R16, [R0+UR4+0x10] ;  /* 0x0000100400107984 */ /* 0x000ea40008000c00 */
[----:B------:R-:W-:-:S04]  /*0280*/  FADD R9, R8, R9 ;  /* 0x0000000908097221 */ /* 0x000fc80000000000 */
[----:B------:R-:W-:-:S04]  /*0290*/  FADD R10, R9, R10 ;  /* 0x0000000a090a7221 */ /* 0x000fc80000000000 */
[----:B------:R-:W-:-:S04]  /*02a0*/  FADD R11, R10, R11 ;  /* 0x0000000b0a0b7221 */ /* 0x000fc80000000000 */
[----:B0-----:R-:W-:Y:S02]  /*02b0*/  FADD R12, R11, R12 ;  /* 0x0000000c0b0c7221 */ /* 0x001fe40000000000 */
[----:B------:R-:W0:Y:S02]  /*02c0*/  LDS.128 R8, [R0+UR4+0x20] ;  /* 0x0000200400087984 */ /* 0x000e240008000c00 */
[----:B------:R-:W-:-:S04]  /*02d0*/  FADD R13, R12, R13 ;  /* 0x0000000d0c0d7221 */ /* 0x000fc80000000000 */
[----:B------:R-:W-:-:S04]  /*02e0*/  FADD R14, R13, R14 ;  /* 0x0000000e0d0e7221 */ /* 0x000fc80000000000 */
[----:B------:R-:W-:-:S04]  /*02f0*/  FADD R15, R14, R15 ;  /* 0x0000000f0e0f7221 */ /* 0x000fc80000000000 */
[----:B-1----:R-:W-:Y:S02]  /*0300*/  FADD R4, R15, R4 ;  /* 0x000000040f047221 */ /* 0x002fe40000000000 */
[----:B------:R1:W3:Y:S02]  /*0310*/  LDS.128 R12, [R0+UR4+0x30] ;  /* 0x00003004000c7984 */ /* 0x0002e40008000c00 */
[----:B------:R-:W-:-:S04]  /*0320*/  FADD R5, R4, R5 ;  /* 0x0000000504057221 */ /* 0x000fc80000000000 */
[----:B------:R-:W-:Y:S01]  /*0330*/  FADD R6, R5, R6 ;  /* 0x0000000605067221 */ /* 0x000fe20000000000 */
[----:B-1----:R-:W-:-:S03]  /*0340*/  IADD3 R0, PT, PT, R0, 0x80, RZ ;  /* 0x0000008000007810 */ /* 0x002fc60007ffe0ff */
[----:B------:R-:W-:Y:S01]  /*0350*/  FADD R7, R6, R7 ;  /* 0x0000000706077221 */ /* 0x000fe20000000000 */
[----:B------:R-:W-:-:S03]  /*0360*/  ISETP.NE.AND P0, PT, R0, 0x840, PT ;  /* 0x000008400000780c */ /* 0x000fc60003f05270 */
[----:B--2---:R-:W-:-:S04]  /*0370*/  FADD R16, R7, R16 ;  /* 0x0000001007107221 */ /* 0x004fc80000000000 */
[----:B------:R-:W-:-:S04]  /*0380*/  FADD R17, R16, R17 ;  /* 0x0000001110117221 */ /* 0x000fc80000000000 */
[----:B------:R-:W-:-:S04]  /*0390*/  FADD R18, R17, R18 ;  /* 0x0000001211127221 */ /* 0x000fc80000000000 */
[----:B------:R-:W-:-:S04]  /*03a0*/  FADD R19, R18, R19 ;  /* 0x0000001312137221 */ /* 0x000fc80000000000 */
[----:B0-----:R-:W-:-:S04]  /*03b0*/  FADD R8, R19, R8 ;  /* 0x0000000813087221 */ /* 0x001fc80000000000 */
[----:B------:R-:W-:-:S04]  /*03c0*/  FADD R9, R8, R9 ;  /* 0x0000000908097221 */ /* 0x000fc80000000000 */
[----:B------:R-:W-:-:S04]  /*03d0*/  FADD R10, R9, R10 ;  /* 0x0000000a090a7221 */ /* 0x000fc80000000000 */
[----:B------:R-:W-:-:S04]  /*03e0*/  FADD R11, R10, R11 ;  /* 0x0000000b0a0b7221 */ /* 0x000fc80000000000 */
[----:B---3--:R-:W-:-:S04]  /*03f0*/  FADD R12, R11, R12 ;  /* 0x0000000c0b0c7221 */ /* 0x008fc80000000000 */
[----:B------:R-:W-:-:S04]  /*0400*/  FADD R13, R12, R13 ;  /* 0x0000000d0c0d7221 */ /* 0x000fc80000000000 */
[----:B------:R-:W-:-:S04]  /*0410*/  FADD R14, R13, R14 ;  /* 0x0000000e0d0e7221 */ /* 0x000fc80000000000 */
[----:B------:R-:W-:Y:S01]  /*0420*/  FADD R15, R14, R15 ;  /* 0x0000000f0e0f7221 */ /* 0x000fe20000000000 */
[----:B------:R-:W-:Y:S06]  /*0430*/  @P0 BRA `(.L_x_0) ;  /* 0xfffffffc00540947 */ /* 0x000fec000383ffff */
[----:B------:R-:W-:Y:S01]  /*0440*/  REDG.E.ADD.F32.FTZ.RN.STRONG.GPU desc[UR6][R2.64], R15 ;  /* 0x0000000f020079a6 */ /* 0x000fe2000c12f306 */
[----:B------:R-:W-:Y:S05]  /*0450*/  EXIT ;  /* 0x000000000000794d */ /* 0x000fea0003800000 */
.L_x_1:
[----:B------:R-:W-:-:S00]  /*0460*/  BRA `(.L_x_1) ;  /* 0xfffffffc00fc7947 */ /* 0x000fc0000383ffff */
[----:B------:R-:W-:-:S00]  /*0470*/  NOP ;  /* 0x0000000000007918 */ /* 0x000fc00000000000 */
        /* <DEDUP_REMOVED lines=8> */
.L_x_2:


//--------------------- .nv.shared._Z9innerProdPfS_S_ --------------------------
	.section	.nv.shared._Z9innerProdPfS_S_,"aw",@nobits
	.sectionflags	@""
	.align	4
.nv.shared._Z9innerProdPfS_S_:
	.zero		3072


//--------------------- .nv.shared.reserved.0     --------------------------
	.section	.nv.shared.reserved.0,"aw",@nobits
	.weak		__nv_reservedSMEM_offset_0_alias
	.size		__nv_reservedSMEM_offset_0_alias, 0, 64
	.other		__nv_reservedSMEM_offset_0_alias,@"STO_CUDA_RESERVED_SHARED STV_DEFAULT"
__nv_reservedSMEM_offset_0_alias:
	.zero		0
	.zero		64


//--------------------- .nv.constant0._Z9innerProdPfS_S_ --------------------------
	.section	.nv.constant0._Z9innerProdPfS_S_,"a",@progbits
	.sectionflags	@""
	.align	4
.nv.constant0._Z9innerProdPfS_S_:
	.zero		920


//--------------------- SYMBOLS --------------------------

	.type		.nv.reservedSmem.offset0,@object
	.size		.nv.reservedSmem.offset0,0x4
	.type		.nv.reservedSmem.cap,@object
	.size		.nv.reservedSmem.cap,0x4
